	.headerflags	@"EF_CUDA_TEXMODE_UNIFIED EF_CUDA_64BIT_ADDRESS EF_CUDA_ACCELERATORS EF_CUDA_SM90 EF_CUDA_VIRTUAL_SM(EF_CUDA_SM90)"
	.elftype	@"ET_EXEC"


//--------------------- .nv.info                  --------------------------
	.section	.nv.info,"",@"SHT_CUDA_INFO"
	.align	4


	//----- nvinfo : EIATTR_REGCOUNT
	.align		4
        /*0000*/ 	.byte	0x04, 0x2f
        /*0002*/ 	.short	(.L_3 - .L_2)
	.align		4
.L_2:
        /*0004*/ 	.word	index@(triton_poi_fused__native_batch_norm_legit_no_training_relu_8)
        /*0008*/ 	.word	0x00000028


	//----- nvinfo : EIATTR_MIN_STACK_SIZE
	.align		4
.L_3:
        /*000c*/ 	.byte	0x04, 0x12
        /*000e*/ 	.short	(.L_5 - .L_4)
	.align		4
.L_4:
        /*0010*/ 	.word	index@(triton_poi_fused__native_batch_norm_legit_no_training_relu_8)
        /*0014*/ 	.word	0x00000000


	//----- nvinfo : EIATTR_FRAME_SIZE
	.align		4
.L_5:
        /*0018*/ 	.byte	0x04, 0x11
        /*001a*/ 	.short	(.L_7 - .L_6)
	.align		4
.L_6:
        /*001c*/ 	.word	index@(triton_poi_fused__native_batch_norm_legit_no_training_relu_8)
        /*0020*/ 	.word	0x00000000


	//----- nvinfo : EIATTR_MIN_STACK_SIZE
	.align		4
.L_7:
        /*0024*/ 	.byte	0x04, 0x12
        /*0026*/ 	.short	(.L_9 - .L_8)
	.align		4
.L_8:
        /*0028*/ 	.word	index@(triton_poi_fused__native_batch_norm_legit_no_training_relu_8)
        /*002c*/ 	.word	0x00000000
.L_9:


//--------------------- .nv.info.triton_poi_fused__native_batch_norm_legit_no_training_relu_8 --------------------------
	.section	.nv.info.triton_poi_fused__native_batch_norm_legit_no_training_relu_8,"",@"SHT_CUDA_INFO"
	.sectionflags	@""
	.align	4


	//----- nvinfo : EIATTR_CUDA_API_VERSION
	.align		4
        /*0000*/ 	.byte	0x04, 0x37
        /*0002*/ 	.short	(.L_11 - .L_10)
.L_10:
        /*0004*/ 	.word	0x0000007c


	//----- nvinfo : EIATTR_KPARAM_INFO
	.align		4
.L_11:
        /*0008*/ 	.byte	0x04, 0x17
        /*000a*/ 	.short	(.L_13 - .L_12)
.L_12:
        /*000c*/ 	.word	0x00000000
        /*0010*/ 	.short	0x0007
        /*0012*/ 	.short	0x0034
        /*0014*/ 	.byte	0x00, 0xf0, 0x11, 0x00


	//----- nvinfo : EIATTR_KPARAM_INFO
	.align		4
.L_13:
        /*0018*/ 	.byte	0x04, 0x17
        /*001a*/ 	.short	(.L_15 - .L_14)
.L_14:
        /*001c*/ 	.word	0x00000000
        /*0020*/ 	.short	0x0006
        /*0022*/ 	.short	0x0030
        /*0024*/ 	.byte	0x00, 0xf0, 0x11, 0x00


	//----- nvinfo : EIATTR_KPARAM_INFO
	.align		4
.L_15:
        /*0028*/ 	.byte	0x04, 0x17
        /*002a*/ 	.short	(.L_17 - .L_16)
.L_16:
        /*002c*/ 	.word	0x00000000
        /*0030*/ 	.short	0x0005
        /*0032*/ 	.short	0x0028
        /*0034*/ 	.byte	0x00, 0xf4, 0x21, 0x00


	//----- nvinfo : EIATTR_KPARAM_INFO
	.align		4
.L_17:
        /*0038*/ 	.byte	0x04, 0x17
        /*003a*/ 	.short	(.L_19 - .L_18)
.L_18:
        /*003c*/ 	.word	0x00000000
        /*0040*/ 	.short	0x0004
        /*0042*/ 	.short	0x0020
        /*0044*/ 	.byte	0x00, 0xf4, 0x21, 0x00


	//----- nvinfo : EIATTR_KPARAM_INFO
	.align		4
.L_19:
        /*0048*/ 	.byte	0x04, 0x17
        /*004a*/ 	.short	(.L_21 - .L_20)
.L_20:
        /*004c*/ 	.word	0x00000000
        /*0050*/ 	.short	0x0003
        /*0052*/ 	.short	0x0018
        /*0054*/ 	.byte	0x00, 0xf4, 0x21, 0x00


	//----- nvinfo : EIATTR_KPARAM_INFO
	.align		4
.L_21:
        /*0058*/ 	.byte	0x04, 0x17
        /*005a*/ 	.short	(.L_23 - .L_22)
.L_22:
        /*005c*/ 	.word	0x00000000
        /*0060*/ 	.short	0x0002
        /*0062*/ 	.short	0x0010
        /*0064*/ 	.byte	0x00, 0xf4, 0x21, 0x00


	//----- nvinfo : EIATTR_KPARAM_INFO
	.align		4
.L_23:
        /*0068*/ 	.byte	0x04, 0x17
        /*006a*/ 	.short	(.L_25 - .L_24)
.L_24:
        /*006c*/ 	.word	0x00000000
        /*0070*/ 	.short	0x0001
        /*0072*/ 	.short	0x0008
        /*0074*/ 	.byte	0x00, 0xf4, 0x21, 0x00


	//----- nvinfo : EIATTR_KPARAM_INFO
	.align		4
.L_25:
        /*0078*/ 	.byte	0x04, 0x17
        /*007a*/ 	.short	(.L_27 - .L_26)
.L_26:
        /*007c*/ 	.word	0x00000000
        /*0080*/ 	.short	0x0000
        /*0082*/ 	.short	0x0000
        /*0084*/ 	.byte	0x00, 0xf4, 0x21, 0x00


	//----- nvinfo : EIATTR_SPARSE_MMA_MASK
	.align		4
.L_27:
        /*0088*/ 	.byte	0x03, 0x50
        /*008a*/ 	.short	0x0000


	//----- nvinfo : EIATTR_MAXREG_COUNT
	.align		4
        /*008c*/ 	.byte	0x03, 0x1b
        /*008e*/ 	.short	0x00ff


	//----- nvinfo : EIATTR_EXIT_INSTR_OFFSETS
	.align		4
        /*0090*/ 	.byte	0x04, 0x1c
        /*0092*/ 	.short	(.L_29 - .L_28)


	//   ....[0]....
.L_28:
        /*0094*/ 	.word	0x00001ca0


	//   ....[1]....
        /*0098*/ 	.word	0x00001d40


	//----- nvinfo : EIATTR_REQNTID
	.align		4
.L_29:
        /*009c*/ 	.byte	0x04, 0x10
        /*009e*/ 	.short	(.L_31 - .L_30)
.L_30:
        /*00a0*/ 	.word	0x00000100
        /*00a4*/ 	.word	0x00000001
        /*00a8*/ 	.word	0x00000001


	//----- nvinfo : EIATTR_CBANK_PARAM_SIZE
	.align		4
.L_31:
        /*00ac*/ 	.byte	0x03, 0x19
        /*00ae*/ 	.short	0x0038


	//----- nvinfo : EIATTR_PARAM_CBANK
	.align		4
        /*00b0*/ 	.byte	0x04, 0x0a
        /*00b2*/ 	.short	(.L_33 - .L_32)
	.align		4
.L_32:
        /*00b4*/ 	.word	index@(.nv.constant0.triton_poi_fused__native_batch_norm_legit_no_training_relu_8)
        /*00b8*/ 	.short	0x0210
        /*00ba*/ 	.short	0x0038


	//----- nvinfo : EIATTR_SW_WAR
	.align		4
.L_33:
        /*00bc*/ 	.byte	0x04, 0x36
        /*00be*/ 	.short	(.L_35 - .L_34)
.L_34:
        /*00c0*/ 	.word	0x00000008
.L_35:


//--------------------- .nv.callgraph             --------------------------
	.section	.nv.callgraph,"",@"SHT_CUDA_CALLGRAPH"
	.align	4
	.sectionentsize	8
	.align		4
        /*0000*/ 	.word	0x00000000
	.align		4
        /*0004*/ 	.word	0xffffffff
	.align		4
        /*0008*/ 	.word	0x00000000
	.align		4
        /*000c*/ 	.word	0xfffffffe
	.align		4
        /*0010*/ 	.word	0x00000000
	.align		4
        /*0014*/ 	.word	0xfffffffd
	.align		4
        /*0018*/ 	.word	0x00000000
	.align		4
        /*001c*/ 	.word	0xfffffffc


//--------------------- .nv.constant4             --------------------------
	.section	.nv.constant4,"a",@progbits
	.align	8
	.align		8
.nv.constant4:
        /*0000*/ 	.dword	_$_str
	.align		8
        /*0008*/ 	.dword	_$_str_$_2


//--------------------- .text.triton_poi_fused__native_batch_norm_legit_no_training_relu_8 --------------------------
	.section	.text.triton_poi_fused__native_batch_norm_legit_no_training_relu_8,"ax",@progbits
	.sectionflags	@"SHF_BARRIERS=1"
	.align	128
        .global         triton_poi_fused__native_batch_norm_legit_no_training_relu_8
        .type           triton_poi_fused__native_batch_norm_legit_no_training_relu_8,@function
        .size           triton_poi_fused__native_batch_norm_legit_no_training_relu_8,(.L_x_1 - triton_poi_fused__native_batch_norm_legit_no_training_relu_8)
        .other          triton_poi_fused__native_batch_norm_legit_no_training_relu_8,@"STO_CUDA_ENTRY STV_DEFAULT"
triton_poi_fused__native_batch_norm_legit_no_training_relu_8:
.text.triton_poi_fused__native_batch_norm_legit_no_training_relu_8:
[----:B------:R-:W0:Y:S01]  /*0000*/  LDC R1, c[0x0][0x28] ;  /* 0x00000a00ff017b82 */ /* 0x000e220000000800 */
[----:B------:R-:W1:Y:S01]  /*0010*/  S2R R21, SR_TID.X ;  /* 0x0000000000157919 */ /* 0x000e620000002100 */
[----:B------:R-:W-:Y:S02]  /*0020*/  CS2R R8, SRZ ;  /* 0x0000000000087805 */ /* 0x000fe4000001ff00 */
[----:B------:R-:W-:Y:S01]  /*0030*/  CS2R R10, SRZ ;  /* 0x00000000000a7805 */ /* 0x000fe2000001ff00 */
[----:B------:R-:W-:Y:S01]  /*0040*/  ULDC.64 UR6, c[0x0][0x208] ;  /* 0x0000820000067ab9 */ /* 0x000fe20000000a00 */
[----:B------:R-:W2:Y:S01]  /*0050*/  S2R R24, SR_CTAID.Y ;  /* 0x0000000000187919 */ /* 0x000ea20000002600 */
[----:B------:R-:W-:Y:S02]  /*0060*/  CS2R R12, SRZ ;  /* 0x00000000000c7805 */ /* 0x000fe4000001ff00 */
[----:B------:R-:W-:Y:S01]  /*0070*/  CS2R R14, SRZ ;  /* 0x00000000000e7805 */ /* 0x000fe2000001ff00 */
[----:B------:R-:W3:Y:S01]  /*0080*/  S2R R22, SR_CTAID.X ;  /* 0x0000000000167919 */ /* 0x000ee20000002500 */
[----:B-1----:R-:W-:Y:S01]  /*0090*/  IMAD.SHL.U32 R0, R21, 0x4, RZ ;  /* 0x0000000415007824 */ /* 0x002fe200078e00ff */
[----:B------:R-:W-:-:S04]  /*00a0*/  SHF.R.U32.HI R5, RZ, 0x6, R21 ;  /* 0x00000006ff057819 */ /* 0x000fc80000011615 */
[----:B------:R-:W-:Y:S02]  /*00b0*/  LOP3.LUT R3, R0, 0xfc, RZ, 0xc0, !PT ;  /* 0x000000fc00037812 */ /* 0x000fe400078ec0ff */
[----:B------:R-:W-:Y:S01]  /*00c0*/  SGXT.U32 R5, R5, 0x2 ;  /* 0x000000020505781a */ /* 0x000fe20000000000 */
[----:B---3--:R-:W-:Y:S01]  /*00d0*/  IMAD.SHL.U32 R22, R22, 0x10, RZ ;  /* 0x0000001016167824 */ /* 0x008fe200078e00ff */
[----:B--2---:R-:W-:Y:S02]  /*00e0*/  PRMT R0, R3, 0x6540, R24 ;  /* 0x0000654003007816 */ /* 0x004fe40000000018 */
[----:B------:R-:W1:Y:S02]  /*00f0*/  LDC.64 R2, c[0x0][0x210] ;  /* 0x00008400ff027b82 */ /* 0x000e640000000a00 */
[C---:B------:R-:W-:Y:S01]  /*0100*/  ISETP.GE.AND P0, PT, R0.reuse, 0x480, PT ;  /* 0x000004800000780c */ /* 0x040fe20003f06270 */
[----:B------:R-:W-:Y:S01]  /*0110*/  IMAD.HI R4, R0, 0x38e38e39, RZ ;  /* 0x38e38e3900047827 */ /* 0x000fe200078e02ff */
[----:B------:R-:W-:-:S04]  /*0120*/  LOP3.LUT R19, R22, R5, RZ, 0xfc, !PT ;  /* 0x0000000516137212 */ /* 0x000fc800078efcff */
[----:B------:R-:W-:Y:S02]  /*0130*/  SHF.R.U32.HI R7, RZ, 0x1f, R4 ;  /* 0x0000001fff077819 */ /* 0x000fe40000011604 */
[C---:B------:R-:W-:Y:S02]  /*0140*/  ISETP.LT.AND P1, PT, R19.reuse, 0x3c1, !P0 ;  /* 0x000003c11300780c */ /* 0x040fe40004721270 */
[----:B------:R-:W-:Y:S02]  /*0150*/  LEA.HI.SX32 R7, R4, R7, 0x1a ;  /* 0x0000000704077211 */ /* 0x000fe400078fd2ff */
[----:B------:R-:W-:-:S03]  /*0160*/  LOP3.LUT R4, R19, 0x4, RZ, 0xfc, !PT ;  /* 0x0000000413047812 */ /* 0x000fc600078efcff */
[----:B------:R-:W-:Y:S01]  /*0170*/  IMAD R0, R7, -0x120, R0 ;  /* 0xfffffee007007824 */ /* 0x000fe200078e0200 */
[----:B------:R-:W-:-:S03]  /*0180*/  ISETP.LT.AND P2, PT, R4, 0x3c1, !P0 ;  /* 0x000003c10400780c */ /* 0x000fc60004741270 */
[----:B------:R-:W-:-:S04]  /*0190*/  IMAD R0, R7, 0x43920, R0 ;  /* 0x0004392007007824 */ /* 0x000fc800078e0200 */
[C---:B------:R-:W-:Y:S01]  /*01a0*/  IMAD R23, R19.reuse, 0x120, R0 ;  /* 0x0000012013177824 */ /* 0x040fe200078e0200 */
[----:B------:R-:W-:-:S03]  /*01b0*/  LOP3.LUT R0, R19, 0x8, RZ, 0xfc, !PT ;  /* 0x0000000813007812 */ /* 0x000fc600078efcff */
[----:B-1----:R-:W-:Y:S01]  /*01c0*/  IMAD.WIDE R4, R23, 0x4, R2 ;  /* 0x0000000417047825 */ /* 0x002fe200078e0202 */
[----:B------:R-:W-:-:S03]  /*01d0*/  ISETP.LT.AND P3, PT, R0, 0x3c1, !P0 ;  /* 0x000003c10000780c */ /* 0x000fc60004761270 */
[----:B------:R-:W-:Y:S01]  /*01e0*/  VIADD R7, R23, 0x480 ;  /* 0x0000048017077836 */ /* 0x000fe20000000000 */
[----:B------:R1:W2:Y:S03]  /*01f0*/  @P1 LDG.E.EL.128 R8, desc[UR6][R4.64] ;  /* 0x0000000604081981 */ /* 0x0002a6000c2e1d00 */
[----:B------:R-:W-:-:S05]  /*0200*/  IMAD.WIDE R6, R7, 0x4, R2 ;  /* 0x0000000407067825 */ /* 0x000fca00078e0202 */
[----:B------:R3:W4:Y:S01]  /*0210*/  @P2 LDG.E.EL.128 R12, desc[UR6][R6.64] ;  /* 0x00000006060c2981 */ /* 0x000722000c2e1d00 */
[----:B------:R-:W-:Y:S01]  /*0220*/  VIADD R27, R23, 0x900 ;  /* 0x00000900171b7836 */ /* 0x000fe20000000000 */
[----:B------:R-:W-:Y:S02]  /*0230*/  LOP3.LUT R0, R19, 0xc, RZ, 0xfc, !PT ;  /* 0x0000000c13007812 */ /* 0x000fe400078efcff */
[----:B------:R-:W-:Y:S02]  /*0240*/  CS2R R16, SRZ ;  /* 0x0000000000107805 */ /* 0x000fe4000001ff00 */
[----:B------:R-:W-:Y:S01]  /*0250*/  CS2R R18, SRZ ;  /* 0x0000000000127805 */ /* 0x000fe2000001ff00 */
[----:B------:R-:W-:-:S05]  /*0260*/  IMAD.WIDE R26, R27, 0x4, R2 ;  /* 0x000000041b1a7825 */ /* 0x000fca00078e0202 */
[----:B------:R5:W4:Y:S01]  /*0270*/  @P3 LDG.E.EL.128 R16, desc[UR6][R26.64] ;  /* 0x000000061a103981 */ /* 0x000b22000c2e1d00 */
[----:B------:R-:W-:Y:S01]  /*0280*/  ISETP.LT.AND P0, PT, R0, 0x3c1, !P0 ;  /* 0x000003c10000780c */ /* 0x000fe20004701270 */
[----:B------:R-:W-:Y:S01]  /*0290*/  VIADD R23, R23, 0xd80 ;  /* 0x00000d8017177836 */ /* 0x000fe20000000000 */
[----:B-1----:R-:W-:Y:S02]  /*02a0*/  CS2R R4, SRZ ;  /* 0x0000000000047805 */ /* 0x002fe4000001ff00 */
[----:B---3--:R-:W-:Y:S01]  /*02b0*/  CS2R R6, SRZ ;  /* 0x0000000000067805 */ /* 0x008fe2000001ff00 */
[----:B------:R-:W-:-:S08]  /*02c0*/  IMAD.WIDE R2, R23, 0x4, R2 ;  /* 0x0000000417027825 */ /* 0x000fd000078e0202 */
[----:B------:R1:W3:Y:S01]  /*02d0*/  @P0 LDG.E.EL.128 R4, desc[UR6][R2.64] ;  /* 0x0000000602040981 */ /* 0x0002e2000c2e1d00 */
[----:B------:R-:W1:Y:S01]  /*02e0*/  S2UR UR5, SR_CgaCtaId ;  /* 0x00000000000579c3 */ /* 0x000e620000008800 */
[----:B------:R-:W-:Y:S01]  /*02f0*/  IMAD.SHL.U32 R25, R21, 0x10, RZ ;  /* 0x0000001015197824 */ /* 0x000fe200078e00ff */
[----:B------:R-:W-:Y:S01]  /*0300*/  UMOV UR4, 0x400 ;  /* 0x0000040000047882 */ /* 0x000fe20000000000 */
[----:B------:R-:W-:-:S03]  /*0310*/  SHF.R.U32.HI R0, RZ, 0x2, R21 ;  /* 0x00000002ff007819 */ /* 0x000fc60000011615 */
[----:B------:R-:W-:Y:S02]  /*0320*/  LOP3.LUT R25, R25, 0xff0, RZ, 0xc0, !PT ;  /* 0x00000ff019197812 */ /* 0x000fe400078ec0ff */
[----:B------:R-:W-:Y:S01]  /*0330*/  LOP3.LUT R0, R0, 0x30, RZ, 0xc0, !PT ;  /* 0x0000003000007812 */ /* 0x000fe200078ec0ff */
[----:B01----:R-:W-:-:S06]  /*0340*/  UPRMT UR4, UR5, 0x654, UR4 ;  /* 0x0000065405047896 */ /* 0x003fcc0008000004 */
[----:B------:R-:W-:Y:S02]  /*0350*/  IADD3 R32, R25, UR4, R0 ;  /* 0x0000000419207c10 */ /* 0x000fe4000fffe000 */
[----:B------:R-:W-:-:S04]  /*0360*/  LOP3.LUT R23, R21, 0xff, RZ, 0xc0, !PT ;  /* 0x000000ff15177812 */ /* 0x000fc800078ec0ff */
[----:B------:R-:W-:Y:S02]  /*0370*/  LEA R20, R23, UR4, 0x2 ;  /* 0x0000000417147c11 */ /* 0x000fe4000f8e10ff */
[----:B------:R-:W-:-:S04]  /*0380*/  PRMT R33, R21, 0x6540, R24 ;  /* 0x0000654015217816 */ /* 0x000fc80000000018 */
[C---:B------:R-:W-:Y:S01]  /*0390*/  ISETP.GE.AND P0, PT, R33.reuse, 0x480, PT ;  /* 0x000004802100780c */ /* 0x040fe20003f06270 */
[----:B--2---:R0:W-:Y:S01]  /*03a0*/  STS.128 [R32], R8 ;  /* 0x0000000820007388 */ /* 0x0041e20000000c00 */
[----:B------:R-:W-:Y:S08]  /*03b0*/  BAR.SYNC.DEFER_BLOCKING 0x0 ;  /* 0x0000000000007b1d */ /* 0x000ff00000010000 */
[----:B0-----:R-:W0:Y:S01]  /*03c0*/  LDC.64 R8, c[0x0][0x220] ;  /* 0x00008800ff087b82 */ /* 0x001e220000000a00 */
[----:B-----5:R-:W1:Y:S04]  /*03d0*/  LDS R26, [R20] ;  /* 0x00000000141a7984 */ /* 0x020e680000000800 */
[----:B------:R-:W-:Y:S04]  /*03e0*/  LDS R27, [R20+0x410] ;  /* 0x00041000141b7984 */ /* 0x000fe80000000800 */
[----:B------:R-:W-:Y:S04]  /*03f0*/  LDS R28, [R20+0x820] ;  /* 0x00082000141c7984 */ /* 0x000fe80000000800 */
[----:B------:R-:W-:Y:S01]  /*0400*/  LDS R29, [R20+0xc30] ;  /* 0x000c3000141d7984 */ /* 0x000fe20000000800 */
[----:B------:R-:W-:Y:S06]  /*0410*/  BAR.SYNC.DEFER_BLOCKING 0x0 ;  /* 0x0000000000007b1d */ /* 0x000fec0000010000 */
[----:B----4-:R2:W-:Y:S02]  /*0420*/  STS.128 [R32], R12 ;  /* 0x0000000c20007388 */ /* 0x0105e40000000c00 */
[----:B------:R-:W-:Y:S06]  /*0430*/  BAR.SYNC.DEFER_BLOCKING 0x0 ;  /* 0x0000000000007b1d */ /* 0x000fec0000010000 */
[----:B------:R-:W-:Y:S04]  /*0440*/  LDS R30, [R20] ;  /* 0x00000000141e7984 */ /* 0x000fe80000000800 */
[----:B------:R-:W-:Y:S04]  /*0450*/  LDS R31, [R20+0x410] ;  /* 0x00041000141f7984 */ /* 0x000fe80000000800 */
[----:B------:R-:W-:Y:S04]  /*0460*/  LDS R10, [R20+0x820] ;  /* 0x00082000140a7984 */ /* 0x000fe80000000800 */
[----:B------:R-:W4:Y:S01]  /*0470*/  LDS R11, [R20+0xc30] ;  /* 0x000c3000140b7984 */ /* 0x000f220000000800 */
[----:B------:R-:W-:Y:S06]  /*0480*/  BAR.SYNC.DEFER_BLOCKING 0x0 ;  /* 0x0000000000007b1d */ /* 0x000fec0000010000 */
[----:B------:R-:W-:Y:S02]  /*0490*/  STS.128 [R32], R16 ;  /* 0x0000001020007388 */ /* 0x000fe40000000c00 */
[----:B------:R-:W-:Y:S06]  /*04a0*/  BAR.SYNC.DEFER_BLOCKING 0x0 ;  /* 0x0000000000007b1d */ /* 0x000fec0000010000 */
[----:B------:R-:W-:Y:S04]  /*04b0*/  LDS R3, [R20] ;  /* 0x0000000014037984 */ /* 0x000fe80000000800 */
[----:B------:R-:W-:Y:S04]  /*04c0*/  LDS R0, [R20+0x410] ;  /* 0x0004100014007984 */ /* 0x000fe80000000800 */
[----:B------:R-:W5:Y:S04]  /*04d0*/  LDS R2, [R20+0x820] ;  /* 0x0008200014027984 */ /* 0x000f680000000800 */
[----:B------:R-:W1:Y:S01]  /*04e0*/  LDS R14, [R20+0xc30] ;  /* 0x000c3000140e7984 */ /* 0x000e620000000800 */
[----:B------:R-:W-:Y:S01]  /*04f0*/  BAR.SYNC.DEFER_BLOCKING 0x0 ;  /* 0x0000000000007b1d */ /* 0x000fe20000010000 */
[----:B--2---:R-:W-:-:S05]  /*0500*/  IMAD.HI R12, R33, 0x38e38e39, RZ ;  /* 0x38e38e39210c7827 */ /* 0x004fca00078e02ff */
[----:B------:R-:W-:-:S04]  /*0510*/  SHF.R.U32.HI R13, RZ, 0x1f, R12 ;  /* 0x0000001fff0d7819 */ /* 0x000fc8000001160c */
[----:B------:R-:W-:Y:S01]  /*0520*/  LEA.HI.SX32 R12, R12, R13, 0x1a ;  /* 0x0000000d0c0c7211 */ /* 0x000fe200078fd2ff */
[----:B---3--:R2:W-:Y:S01]  /*0530*/  STS.128 [R32], R4 ;  /* 0x0000000420007388 */ /* 0x0085e20000000c00 */
[----:B------:R-:W-:Y:S03]  /*0540*/  BAR.SYNC.DEFER_BLOCKING 0x0 ;  /* 0x0000000000007b1d */ /* 0x000fe60000010000 */
[----:B------:R-:W-:Y:S02]  /*0550*/  IMAD R33, R12, -0x120, R33 ;  /* 0xfffffee00c217824 */ /* 0x000fe400078e0221 */
[----:B------:R-:W-:Y:S02]  /*0560*/  IMAD.MOV.U32 R15, RZ, RZ, RZ ;  /* 0x000000ffff0f7224 */ /* 0x000fe400078e00ff */
[----:B0-----:R-:W-:Y:S01]  /*0570*/  IMAD.WIDE R8, R33, 0x4, R8 ;  /* 0x0000000421087825 */ /* 0x001fe200078e0208 */
[----:B------:R-:W0:Y:S08]  /*0580*/  LDC.64 R12, c[0x0][0x218] ;  /* 0x00008600ff0c7b82 */ /* 0x000e300000000a00 */
[----:B--2---:R-:W2:Y:S08]  /*0590*/  LDC.64 R6, c[0x0][0x228] ;  /* 0x00008a00ff067b82 */ /* 0x004eb00000000a00 */
[----:B------:R-:W3:Y:S01]  /*05a0*/  LDC.64 R4, c[0x0][0x230] ;  /* 0x00008c00ff047b82 */ /* 0x000ee20000000a00 */
[----:B------:R0:W4:Y:S01]  /*05b0*/  @!P0 LDG.E.EL R15, desc[UR6][R8.64] ;  /* 0x00000006080f8981 */ /* 0x000122000c2e1900 */
[----:B------:R-:W-:Y:S01]  /*05c0*/  IMAD.MOV.U32 R19, RZ, RZ, RZ ;  /* 0x000000ffff137224 */ /* 0x000fe200078e00ff */
[----:B------:R-:W-:-:S02]  /*05d0*/  CS2R R16, SRZ ;  /* 0x0000000000107805 */ /* 0x000fc4000001ff00 */
[----:B------:R-:W1:Y:S01]  /*05e0*/  LDS R18, [R20] ;  /* 0x0000000014127984 */ /* 0x000e620000000800 */
[----:B0-----:R-:W-:-:S05]  /*05f0*/  IMAD.WIDE R12, R33, 0x4, R12 ;  /* 0x00000004210c7825 */ /* 0x001fca00078e020c */
[----:B------:R0:W1:Y:S01]  /*0600*/  @!P0 LDG.E.EL R19, desc[UR6][R12.64] ;  /* 0x000000060c138981 */ /* 0x000062000c2e1900 */
[----:B--2---:R-:W-:-:S05]  /*0610*/  IMAD.WIDE R6, R33, 0x4, R6 ;  /* 0x0000000421067825 */ /* 0x004fca00078e0206 */
[----:B------:R-:W2:Y:S01]  /*0620*/  @!P0 LDG.E.EL R17, desc[UR6][R6.64] ;  /* 0x0000000606118981 */ /* 0x000ea2000c2e1900 */
[----:B---3--:R-:W-:-:S05]  /*0630*/  IMAD.WIDE R4, R33, 0x4, R4 ;  /* 0x0000000421047825 */ /* 0x008fca00078e0204 */
[----:B------:R3:W2:Y:S01]  /*0640*/  @!P0 LDG.E.EL R16, desc[UR6][R4.64] ;  /* 0x0000000604108981 */ /* 0x0006a2000c2e1900 */
[----:B------:R-:W-:Y:S01]  /*0650*/  IMAD.MOV.U32 R8, RZ, RZ, 0x3e800000 ;  /* 0x3e800000ff087424 */ /* 0x000fe200078e00ff */
[----:B0-----:R-:W-:-:S04]  /*0660*/  SHF.R.U32.HI R12, RZ, 0x4, R21 ;  /* 0x00000004ff0c7819 */ /* 0x001fc80000011615 */
[----:B---3--:R-:W-:Y:S02]  /*0670*/  SGXT.U32 R5, R12, 0x4 ;  /* 0x000000040c05781a */ /* 0x008fe40000000000 */
[----:B------:R-:W0:Y:S02]  /*0680*/  LDS R12, [R20+0x410] ;  /* 0x00041000140c7984 */ /* 0x000e240000000800 */
[----:B------:R-:W-:Y:S01]  /*0690*/  PRMT R24, R5, 0x6540, R24 ;  /* 0x0000654005187816 */ /* 0x000fe20000000018 */
[----:B------:R-:W3:Y:S01]  /*06a0*/  S2UR UR4, SR_CgaCtaId ;  /* 0x00000000000479c3 */ /* 0x000ee20000008800 */
[----:B------:R-:W-:Y:S01]  /*06b0*/  LOP3.LUT R21, R22, 0xf, R21, 0xf8, !PT ;  /* 0x0000000f16157812 */ /* 0x000fe200078ef815 */
[----:B------:R-:W-:Y:S02]  /*06c0*/  UMOV UR5, 0x400 ;  /* 0x0000040000057882 */ /* 0x000fe40000000000 */
[----:B---3--:R-:W-:Y:S01]  /*06d0*/  UPRMT UR4, UR4, 0x654, UR5 ;  /* 0x0000065404047896 */ /* 0x008fe20008000005 */
[----:B----4-:R-:W-:-:S04]  /*06e0*/  FADD R15, R15, 9.9999997473787516356e-06 ;  /* 0x3727c5ac0f0f7421 */ /* 0x010fc80000000000 */
[----:B------:R-:W3:Y:S02]  /*06f0*/  MUFU.SQRT R9, R15 ;  /* 0x0000000f00097308 */ /* 0x000ee40000002000 */
[C---:B---3--:R-:W-:Y:S02]  /*0700*/  FSETP.GT.AND P0, PT, R9.reuse, 8.50705917302346158658e+37, PT ;  /* 0x7e8000000900780b */ /* 0x048fe40003f04000 */
[----:B------:R-:W-:-:S11]  /*0710*/  FSETP.GEU.AND P1, PT, R9, 1.175494350822287508e-38, PT ;  /* 0x008000000900780b */ /* 0x000fd60003f2e000 */
[----:B------:R-:W-:-:S04]  /*0720*/  @P0 FMUL R9, R9, 0.25 ;  /* 0x3e80000009090820 */ /* 0x000fc80000400000 */
[----:B------:R-:W-:Y:S01]  /*0730*/  @!P1 FMUL R9, R9, 16777216 ;  /* 0x4b80000009099820 */ /* 0x000fe20000400000 */
[----:B------:R-:W-:Y:S02]  /*0740*/  FSEL R6, R8, 1, P0 ;  /* 0x3f80000008067808 */ /* 0x000fe40000000000 */
[----:B------:R-:W3:Y:S03]  /*0750*/  LDS R8, [R20+0x820] ;  /* 0x0008200014087984 */ /* 0x000ee60000000800 */
[----:B------:R-:W4:Y:S01]  /*0760*/  MUFU.RCP R9, R9 ;  /* 0x0000000900097308 */ /* 0x000f220000001000 */
[----:B------:R-:W-:-:S04]  /*0770*/  @!P1 FMUL R6, R6, 16777216 ;  /* 0x4b80000006069820 */ /* 0x000fc80000400000 */
[----:B----4-:R-:W-:Y:S02]  /*0780*/  FMUL R4, R9, R6 ;  /* 0x0000000609047220 */ /* 0x010fe40000400000 */
[----:B------:R-:W4:Y:S01]  /*0790*/  LDS R6, [R20+0xc30] ;  /* 0x000c300014067984 */ /* 0x000f220000000800 */
[--C-:B-1----:R-:W-:Y:S01]  /*07a0*/  FADD R5, R26, -R19.reuse ;  /* 0x800000131a057221 */ /* 0x102fe20000000000 */
[--C-:B------:R-:W-:Y:S01]  /*07b0*/  FADD R35, R11, -R19.reuse ;  /* 0x800000130b237221 */ /* 0x100fe20000000000 */
[--C-:B-----5:R-:W-:Y:S01]  /*07c0*/  FADD R11, R2, -R19.reuse ;  /* 0x80000013020b7221 */ /* 0x120fe20000000000 */
[--C-:B------:R-:W-:Y:S01]  /*07d0*/  FADD R27, R27, -R19.reuse ;  /* 0x800000131b1b7221 */ /* 0x100fe20000000000 */
[--C-:B------:R-:W-:Y:S01]  /*07e0*/  FADD R15, R10, -R19.reuse ;  /* 0x800000130a0f7221 */ /* 0x100fe20000000000 */
[--C-:B------:R-:W-:Y:S01]  /*07f0*/  FADD R7, R28, -R19.reuse ;  /* 0x800000131c077221 */ /* 0x100fe20000000000 */
[--C-:B------:R-:W-:Y:S01]  /*0800*/  FADD R33, R3, -R19.reuse ;  /* 0x8000001303217221 */ /* 0x100fe20000000000 */
[----:B------:R-:W-:Y:S01]  /*0810*/  FMUL R5, R4, R5 ;  /* 0x0000000504057220 */ /* 0x000fe20000400000 */
[--C-:B------:R-:W-:Y:S01]  /*0820*/  FADD R9, R30, -R19.reuse ;  /* 0x800000131e097221 */ /* 0x100fe20000000000 */
[--C-:B------:R-:W-:Y:S01]  /*0830*/  FADD R3, R14, -R19.reuse ;  /* 0x800000130e037221 */ /* 0x100fe20000000000 */
[----:B------:R-:W-:Y:S01]  /*0840*/  FMUL R11, R4, R11 ;  /* 0x0000000b040b7220 */ /* 0x000fe20000400000 */
[--C-:B------:R-:W-:Y:S01]  /*0850*/  FADD R29, R29, -R19.reuse ;  /* 0x800000131d1d7221 */ /* 0x100fe20000000000 */
[--C-:B------:R-:W-:Y:S01]  /*0860*/  FADD R31, R31, -R19.reuse ;  /* 0x800000131f1f7221 */ /* 0x100fe20000000000 */
[--C-:B------:R-:W-:Y:S01]  /*0870*/  FADD R13, R0, -R19.reuse ;  /* 0x80000013000d7221 */ /* 0x100fe20000000000 */
[--C-:B------:R-:W-:Y:S01]  /*0880*/  FADD R18, R18, -R19.reuse ;  /* 0x8000001312127221 */ /* 0x100fe20000000000 */
[--C-:B0-----:R-:W-:Y:S01]  /*0890*/  FADD R37, R12, -R19.reuse ;  /* 0x800000130c257221 */ /* 0x101fe20000000000 */
[C---:B------:R-:W-:Y:S01]  /*08a0*/  FMUL R14, R4.reuse, R15 ;  /* 0x0000000f040e7220 */ /* 0x040fe20000400000 */
[----:B------:R-:W-:Y:S01]  /*08b0*/  FMUL R27, R4, R27 ;  /* 0x0000001b041b7220 */ /* 0x000fe20000400000 */
[--C-:B---3--:R-:W-:Y:S01]  /*08c0*/  FADD R8, R8, -R19.reuse ;  /* 0x8000001308087221 */ /* 0x108fe20000000000 */
[--C-:B--2---:R-:W-:Y:S01]  /*08d0*/  FFMA R15, R5, R17, R16.reuse ;  /* 0x00000011050f7223 */ /* 0x104fe20000000010 */
[C---:B------:R-:W-:Y:S01]  /*08e0*/  FMUL R3, R4.reuse, R3 ;  /* 0x0000000304037220 */ /* 0x040fe20000400000 */
[C---:B------:R-:W-:Y:S01]  /*08f0*/  FMUL R2, R4.reuse, R9 ;  /* 0x0000000904027220 */ /* 0x040fe20000400000 */
[-CC-:B------:R-:W-:Y:S01]  /*0900*/  FFMA R5, R11, R17.reuse, R16.reuse ;  /* 0x000000110b057223 */ /* 0x180fe20000000010 */
[----:B------:R-:W-:Y:S01]  /*0910*/  FMUL R9, R4, R8 ;  /* 0x0000000804097220 */ /* 0x000fe20000400000 */
[----:B------:R-:W-:Y:S01]  /*0920*/  LOP3.LUT R11, R24, 0xe0, RZ, 0xfc, !PT ;  /* 0x000000e0180b7812 */ /* 0x000fe200078efcff */
[----:B------:R-:W-:Y:S01]  /*0930*/  FFMA R0, R27, R17, R16 ;  /* 0x000000111b007223 */ /* 0x000fe20000000010 */
[C---:B------:R-:W-:Y:S01]  /*0940*/  FMUL R28, R4.reuse, R29 ;  /* 0x0000001d041c7220 */ /* 0x040fe20000400000 */
[----:B------:R-:W-:Y:S01]  /*0950*/  FMUL R13, R4, R13 ;  /* 0x0000000d040d7220 */ /* 0x000fe20000400000 */
[----:B----4-:R-:W-:Y:S01]  /*0960*/  FADD R19, R6, -R19 ;  /* 0x8000001306137221 */ /* 0x010fe20000000000 */
[C---:B------:R-:W-:Y:S01]  /*0970*/  FMUL R6, R4.reuse, R7 ;  /* 0x0000000704067220 */ /* 0x040fe20000400000 */
[----:B------:R-:W-:-:S03]  /*0980*/  FMUL R7, R4, R18 ;  /* 0x0000001204077220 */ /* 0x000fc60000400000 */
[-CC-:B------:R-:W-:Y:S01]  /*0990*/  FFMA R27, R6, R17.reuse, R16.reuse ;  /* 0x00000011061b7223 */ /* 0x180fe20000000010 */
[-CC-:B------:R-:W-:Y:S01]  /*09a0*/  FFMA R6, R3, R17.reuse, R16.reuse ;  /* 0x0000001103067223 */ /* 0x180fe20000000010 */
[----:B------:R-:W-:Y:S01]  /*09b0*/  FFMA R3, R9, R17, R16 ;  /* 0x0000001109037223 */ /* 0x000fe20000000010 */
[----:B------:R-:W-:-:S04]  /*09c0*/  IMAD.HI R9, R11, 0x38e38e39, RZ ;  /* 0x38e38e390b097827 */ /* 0x000fc800078e02ff */
[C---:B------:R-:W-:Y:S01]  /*09d0*/  FMUL R33, R4.reuse, R33 ;  /* 0x0000002104217220 */ /* 0x040fe20000400000 */
[C---:B------:R-:W-:Y:S01]  /*09e0*/  FMUL R35, R4.reuse, R35 ;  /* 0x0000002304237220 */ /* 0x040fe20000400000 */
[C---:B------:R-:W-:Y:S01]  /*09f0*/  FMUL R31, R4.reuse, R31 ;  /* 0x0000001f041f7220 */ /* 0x040fe20000400000 */
[C---:B------:R-:W-:Y:S01]  /*0a00*/  FMUL R37, R4.reuse, R37 ;  /* 0x0000002504257220 */ /* 0x040fe20000400000 */
[----:B------:R-:W-:Y:S01]  /*0a10*/  FMUL R29, R4, R19 ;  /* 0x00000013041d7220 */ /* 0x000fe20000400000 */
[----:B------:R-:W-:Y:S01]  /*0a20*/  FFMA R4, R7, R17, R16 ;  /* 0x0000001107047223 */ /* 0x000fe20000000010 */
[----:B------:R-:W-:Y:S02]  /*0a30*/  SHF.R.U32.HI R22, RZ, 0x1f, R9 ;  /* 0x0000001fff167819 */ /* 0x000fe40000011609 */
[----:B------:R-:W-:Y:S02]  /*0a40*/  LOP3.LUT R7, R24, 0xd0, RZ, 0xfc, !PT ;  /* 0x000000d018077812 */ /* 0x000fe400078efcff */
[----:B------:R-:W-:-:S03]  /*0a50*/  LEA.HI.SX32 R22, R9, R22, 0x1a ;  /* 0x0000001609167211 */ /* 0x000fc600078fd2ff */
[----:B------:R-:W-:-:S05]  /*0a60*/  IMAD.HI R9, R7, 0x38e38e39, RZ ;  /* 0x38e38e3907097827 */ /* 0x000fca00078e02ff */
[----:B------:R-:W-:Y:S01]  /*0a70*/  SHF.R.U32.HI R30, RZ, 0x1f, R9 ;  /* 0x0000001fff1e7819 */ /* 0x000fe20000011609 */
[----:B------:R-:W-:-:S03]  /*0a80*/  IMAD R32, R22, -0x120, R11 ;  /* 0xfffffee016207824 */ /* 0x000fc600078e020b */
[----:B------:R-:W-:Y:S01]  /*0a90*/  LEA.HI.SX32 R30, R9, R30, 0x1a ;  /* 0x0000001e091e7211 */ /* 0x000fe200078fd2ff */
[----:B------:R-:W-:Y:S01]  /*0aa0*/  IMAD R9, R32, 0x3c1, R21 ;  /* 0x000003c120097824 */ /* 0x000fe200078e0215 */
[----:B------:R-:W-:-:S03]  /*0ab0*/  ISETP.GE.AND P0, PT, R21, 0x3c1, PT ;  /* 0x000003c11500780c */ /* 0x000fc60003f06270 */
[----:B------:R-:W-:Y:S01]  /*0ac0*/  IMAD R32, R30, -0x120, R7 ;  /* 0xfffffee01e207824 */ /* 0x000fe200078e0207 */
[----:B------:R-:W-:Y:S01]  /*0ad0*/  ISETP.LT.AND P1, PT, R11, 0x480, !P0 ;  /* 0x000004800b00780c */ /* 0x000fe20004721270 */
[-CC-:B------:R-:W-:Y:S01]  /*0ae0*/  FFMA R12, R13, R17.reuse, R16.reuse ;  /* 0x000000110d0c7223 */ /* 0x180fe20000000010 */
[----:B------:R-:W-:Y:S01]  /*0af0*/  LOP3.LUT R13, R24, 0x90, RZ, 0xfc, !PT ;  /* 0x00000090180d7812 */ /* 0x000fe200078efcff */
[----:B------:R-:W-:Y:S02]  /*0b00*/  IMAD R11, R32, 0x3c1, R21 ;  /* 0x000003c1200b7824 */ /* 0x000fe400078e0215 */
[-CC-:B------:R-:W-:Y:S01]  /*0b10*/  FFMA R8, R2, R17.reuse, R16.reuse ;  /* 0x0000001102087223 */ /* 0x180fe20000000010 */
[-CC-:B------:R-:W-:Y:S01]  /*0b20*/  FFMA R28, R28, R17.reuse, R16.reuse ;  /* 0x000000111c1c7223 */ /* 0x180fe20000000010 */
[-CC-:B------:R-:W-:Y:S01]  /*0b30*/  FFMA R19, R31, R17.reuse, R16.reuse ;  /* 0x000000111f137223 */ /* 0x180fe20000000010 */
[-CC-:B------:R-:W-:Y:S01]  /*0b40*/  FFMA R14, R14, R17.reuse, R16.reuse ;  /* 0x000000110e0e7223 */ /* 0x180fe20000000010 */
[-CC-:B------:R-:W-:Y:S01]  /*0b50*/  FFMA R18, R35, R17.reuse, R16.reuse ;  /* 0x0000001123127223 */ /* 0x180fe20000000010 */
[-CC-:B------:R-:W-:Y:S01]  /*0b60*/  FFMA R10, R33, R17.reuse, R16.reuse ;  /* 0x00000011210a7223 */ /* 0x180fe20000000010 */
[----:B------:R-:W-:Y:S01]  /*0b70*/  FFMA R2, R37, R17, R16 ;  /* 0x0000001125027223 */ /* 0x000fe20000000010 */
[----:B------:R-:W-:-:S02]  /*0b80*/  IMAD R11, R30, 0x1e8020, R11 ;  /* 0x001e80201e0b7824 */ /* 0x000fc400078e020b */
[----:B------:R-:W-:Y:S01]  /*0b90*/  FFMA R16, R29, R17, R16 ;  /* 0x000000111d107223 */ /* 0x000fe20000000010 */
[----:B------:R-:W-:Y:S01]  /*0ba0*/  LEA.HI R30, R25, UR4, RZ, 0x1e ;  /* 0x00000004191e7c11 */ /* 0x000fe2000f8ff0ff */
[----:B------:R-:W-:Y:S01]  /*0bb0*/  IMAD.HI R17, R13, 0x38e38e39, RZ ;  /* 0x38e38e390d117827 */ /* 0x000fe200078e02ff */
[----:B------:R-:W-:Y:S01]  /*0bc0*/  P2R R26, PR, RZ, 0x2 ;  /* 0x00000002ff1a7803 */ /* 0x000fe20000000000 */
[----:B------:R-:W-:Y:S01]  /*0bd0*/  BAR.SYNC.DEFER_BLOCKING 0x0 ;  /* 0x0000000000007b1d */ /* 0x000fe20000010000 */
[----:B------:R-:W-:Y:S01]  /*0be0*/  ISETP.LT.AND P1, PT, R7, 0x480, !P0 ;  /* 0x000004800700780c */ /* 0x000fe20004721270 */
[----:B------:R-:W-:Y:S01]  /*0bf0*/  IMAD R7, R25, 0x4, R30 ;  /* 0x0000000419077824 */ /* 0x000fe200078e021e */
[----:B------:R-:W-:-:S04]  /*0c00*/  SHF.R.U32.HI R30, RZ, 0x1f, R17 ;  /* 0x0000001fff1e7819 */ /* 0x000fc80000011611 */
[----:B------:R-:W-:-:S05]  /*0c10*/  LEA.HI.SX32 R30, R17, R30, 0x1a ;  /* 0x0000001e111e7211 */ /* 0x000fca00078fd2ff */
[----:B------:R-:W-:Y:S02]  /*0c20*/  IMAD R32, R30, -0x120, R13 ;  /* 0xfffffee01e207824 */ /* 0x000fe400078e020d */
[----:B------:R-:W-:Y:S02]  /*0c30*/  IMAD R9, R22, 0x1e8020, R9 ;  /* 0x001e802016097824 */ /* 0x000fe400078e0209 */
[----:B------:R-:W-:Y:S01]  /*0c40*/  IMAD R17, R32, 0x3c1, R21 ;  /* 0x000003c120117824 */ /* 0x000fe200078e0215 */
[----:B------:R-:W-:Y:S02]  /*0c50*/  P2R R22, PR, RZ, 0x2 ;  /* 0x00000002ff167803 */ /* 0x000fe40000000000 */
[----:B------:R-:W-:Y:S01]  /*0c60*/  ISETP.LT.AND P1, PT, R13, 0x480, !P0 ;  /* 0x000004800d00780c */ /* 0x000fe20004721270 */
[----:B------:R-:W-:Y:S01]  /*0c70*/  IMAD R13, R30, 0x1e8020, R17 ;  /* 0x001e80201e0d7824 */ /* 0x000fe200078e0211 */
[----:B------:R-:W-:Y:S02]  /*0c80*/  FSETP.GEU.AND P2, PT, R15, RZ, PT ;  /* 0x000000ff0f00720b */ /* 0x000fe40003f4e000 */
[----:B------:R-:W-:-:S02]  /*0c90*/  LOP3.LUT R17, R24, 0x80, RZ, 0xfc, !PT ;  /* 0x0000008018117812 */ /* 0x000fc400078efcff */
[----:B------:R-:W-:-:S03]  /*0ca0*/  FSEL R34, R15, RZ, P2 ;  /* 0x000000ff0f227208 */ /* 0x000fc60001000000 */
[----:B------:R-:W-:-:S05]  /*0cb0*/  IMAD.HI R15, R17, 0x38e38e39, RZ ;  /* 0x38e38e39110f7827 */ /* 0x000fca00078e02ff */
[----:B------:R-:W-:-:S04]  /*0cc0*/  SHF.R.U32.HI R30, RZ, 0x1f, R15 ;  /* 0x0000001fff1e7819 */ /* 0x000fc8000001160f */
[----:B------:R-:W-:-:S05]  /*0cd0*/  LEA.HI.SX32 R30, R15, R30, 0x1a ;  /* 0x0000001e0f1e7211 */ /* 0x000fca00078fd2ff */
[----:B------:R-:W-:Y:S01]  /*0ce0*/  IMAD R32, R30, -0x120, R17 ;  /* 0xfffffee01e207824 */ /* 0x000fe200078e0211 */
[----:B------:R-:W-:-:S03]  /*0cf0*/  FSETP.GEU.AND P3, PT, R0, RZ, PT ;  /* 0x000000ff0000720b */ /* 0x000fc60003f6e000 */
[----:B------:R-:W-:-:S04]  /*0d00*/  IMAD R15, R32, 0x3c1, R21 ;  /* 0x000003c1200f7824 */ /* 0x000fc800078e0215 */
[----:B------:R-:W-:Y:S01]  /*0d10*/  IMAD R15, R30, 0x1e8020, R15 ;  /* 0x001e80201e0f7824 */ /* 0x000fe200078e020f */
[----:B------:R-:W-:Y:S02]  /*0d20*/  FSEL R30, R0, RZ, P3 ;  /* 0x000000ff001e7208 */ /* 0x000fe40001800000 */
[C---:B------:R-:W-:Y:S02]  /*0d30*/  FSETP.GEU.AND P3, PT, R27.reuse, RZ, PT ;  /* 0x000000ff1b00720b */ /* 0x040fe40003f6e000 */
[----:B------:R-:W-:Y:S02]  /*0d40*/  FSETP.GEU.AND P4, PT, R28, RZ, PT ;  /* 0x000000ff1c00720b */ /* 0x000fe40003f8e000 */
[----:B------:R-:W-:Y:S02]  /*0d50*/  FSEL R32, R27, RZ, P3 ;  /* 0x000000ff1b207208 */ /* 0x000fe40001800000 */
[----:B------:R-:W-:Y:S02]  /*0d60*/  FSETP.GEU.AND P3, PT, R8, RZ, PT ;  /* 0x000000ff0800720b */ /* 0x000fe40003f6e000 */
[----:B------:R-:W-:Y:S01]  /*0d70*/  LOP3.LUT R0, R24, 0xc0, RZ, 0xfc, !PT ;  /* 0x000000c018007812 */ /* 0x000fe200078efcff */
[----:B------:R0:W-:Y:S01]  /*0d80*/  STS [R7], R34 ;  /* 0x0000002207007388 */ /* 0x0001e20000000800 */
[----:B------:R-:W-:-:S02]  /*0d90*/  ISETP.LT.AND P2, PT, R17, 0x480, !P0 ;  /* 0x000004801100780c */ /* 0x000fc40004741270 */
[----:B------:R-:W-:Y:S01]  /*0da0*/  FSEL R36, R8, RZ, P3 ;  /* 0x000000ff08247208 */ /* 0x000fe20001800000 */
[----:B------:R-:W-:Y:S01]  /*0db0*/  IMAD.HI R17, R0, 0x38e38e39, RZ ;  /* 0x38e38e3900117827 */ /* 0x000fe200078e02ff */
[----:B------:R-:W-:Y:S02]  /*0dc0*/  LOP3.LUT R8, R24, 0xb0, RZ, 0xfc, !PT ;  /* 0x000000b018087812 */ /* 0x000fe400078efcff */
[----:B0-----:R-:W-:Y:S02]  /*0dd0*/  FSEL R34, R28, RZ, P4 ;  /* 0x000000ff1c227208 */ /* 0x001fe40002000000 */
[C---:B------:R-:W-:Y:S02]  /*0de0*/  FSETP.GEU.AND P4, PT, R19.reuse, RZ, PT ;  /* 0x000000ff1300720b */ /* 0x040fe40003f8e000 */
[----:B------:R-:W-:Y:S02]  /*0df0*/  LOP3.LUT R25, R24, 0x70, RZ, 0xfc, !PT ;  /* 0x0000007018197812 */ /* 0x000fe400078efcff */
[----:B------:R-:W-:Y:S01]  /*0e00*/  FSEL R29, R19, RZ, P4 ;  /* 0x000000ff131d7208 */ /* 0x000fe20002000000 */
[----:B------:R-:W-:Y:S01]  /*0e10*/  IMAD.HI R19, R8, 0x38e38e39, RZ ;  /* 0x38e38e3908137827 */ /* 0x000fe200078e02ff */
[----:B------:R-:W-:-:S03]  /*0e20*/  SHF.R.U32.HI R28, RZ, 0x1f, R17 ;  /* 0x0000001fff1c7819 */ /* 0x000fc60000011611 */
[----:B------:R-:W-:Y:S01]  /*0e30*/  IMAD.HI R27, R25, 0x38e38e39, RZ ;  /* 0x38e38e39191b7827 */ /* 0x000fe200078e02ff */
[----:B------:R-:W-:Y:S02]  /*0e40*/  LEA.HI.SX32 R17, R17, R28, 0x1a ;  /* 0x0000001c11117211 */ /* 0x000fe400078fd2ff */
[----:B------:R-:W-:-:S04]  /*0e50*/  SHF.R.U32.HI R28, RZ, 0x1f, R19 ;  /* 0x0000001fff1c7819 */ /* 0x000fc80000011613 */
[----:B------:R-:W-:Y:S02]  /*0e60*/  LEA.HI.SX32 R19, R19, R28, 0x1a ;  /* 0x0000001c13137211 */ /* 0x000fe400078fd2ff */
[----:B------:R-:W-:Y:S02]  /*0e70*/  SHF.R.U32.HI R28, RZ, 0x1f, R27 ;  /* 0x0000001fff1c7819 */ /* 0x000fe4000001161b */
[C---:B------:R-:W-:Y:S02]  /*0e80*/  FSETP.GEU.AND P4, PT, R14.reuse, RZ, PT ;  /* 0x000000ff0e00720b */ /* 0x040fe40003f8e000 */
[----:B------:R-:W-:Y:S01]  /*0e90*/  LEA.HI.SX32 R28, R27, R28, 0x1a ;  /* 0x0000001c1b1c7211 */ /* 0x000fe200078fd2ff */
[----:B------:R0:W-:Y:S01]  /*0ea0*/  STS [R7+0x4], R30 ;  /* 0x0000041e07007388 */ /* 0x0001e20000000800 */
[----:B------:R-:W-:Y:S02]  /*0eb0*/  FSEL R14, R14, RZ, P4 ;  /* 0x000000ff0e0e7208 */ /* 0x000fe40002000000 */
[----:B------:R-:W-:-:S02]  /*0ec0*/  FSETP.GEU.AND P4, PT, R18, RZ, PT ;  /* 0x000000ff1200720b */ /* 0x000fc40003f8e000 */
[----:B------:R-:W-:Y:S01]  /*0ed0*/  ISETP.LT.AND P3, PT, R25, 0x480, !P0 ;  /* 0x000004801900780c */ /* 0x000fe20004761270 */
[----:B0-----:R-:W-:Y:S01]  /*0ee0*/  IMAD R30, R28, -0x120, R25 ;  /* 0xfffffee01c1e7824 */ /* 0x001fe200078e0219 */
[----:B------:R-:W-:Y:S02]  /*0ef0*/  FSEL R18, R18, RZ, P4 ;  /* 0x000000ff12127208 */ /* 0x000fe40002000000 */
[----:B------:R-:W-:Y:S01]  /*0f00*/  FSETP.GEU.AND P4, PT, R10, RZ, PT ;  /* 0x000000ff0a00720b */ /* 0x000fe20003f8e000 */
[----:B------:R-:W-:-:S04]  /*0f10*/  IMAD R25, R30, 0x3c1, R21 ;  /* 0x000003c11e197824 */ /* 0x000fc800078e0215 */
[----:B------:R-:W-:Y:S01]  /*0f20*/  IMAD R25, R28, 0x1e8020, R25 ;  /* 0x001e80201c197824 */ /* 0x000fe200078e0219 */
[----:B------:R-:W-:Y:S02]  /*0f30*/  FSEL R28, R10, RZ, P4 ;  /* 0x000000ff0a1c7208 */ /* 0x000fe40002000000 */
[----:B------:R-:W-:-:S04]  /*0f40*/  FSETP.GEU.AND P4, PT, R12, RZ, PT ;  /* 0x000000ff0c00720b */ /* 0x000fc80003f8e000 */
[----:B------:R-:W-:Y:S02]  /*0f50*/  FSEL R30, R12, RZ, P4 ;  /* 0x000000ff0c1e7208 */ /* 0x000fe40002000000 */
[C---:B------:R-:W-:Y:S01]  /*0f60*/  FSETP.GEU.AND P4, PT, R5.reuse, RZ, PT ;  /* 0x000000ff0500720b */ /* 0x040fe20003f8e000 */
[----:B------:R0:W-:Y:S01]  /*0f70*/  STS [R7+0x8], R32 ;  /* 0x0000082007007388 */ /* 0x0001e20000000800 */
[C---:B------:R-:W-:Y:S02]  /*0f80*/  LOP3.LUT R12, R24.reuse, 0x60, RZ, 0xfc, !PT ;  /* 0x00000060180c7812 */ /* 0x040fe400078efcff */
[----:B------:R-:W-:Y:S01]  /*0f90*/  LOP3.LUT R10, R24, 0xa0, RZ, 0xfc, !PT ;  /* 0x000000a0180a7812 */ /* 0x000fe200078efcff */
[----:B------:R1:W-:Y:S01]  /*0fa0*/  STS [R7+0xc], R34 ;  /* 0x00000c2207007388 */ /* 0x0003e20000000800 */
[----:B0-----:R-:W-:Y:S02]  /*0fb0*/  FSEL R32, R5, RZ, P4 ;  /* 0x000000ff05207208 */ /* 0x001fe40002000000 */
[----:B------:R-:W-:Y:S01]  /*0fc0*/  FSETP.GEU.AND P4, PT, R6, RZ, PT ;  /* 0x000000ff0600720b */ /* 0x000fe20003f8e000 */
[----:B------:R0:W-:Y:S01]  /*0fd0*/  STS [R7+0x14], R29 ;  /* 0x0000141d07007388 */ /* 0x0001e20000000800 */
[----:B------:R-:W-:-:S02]  /*0fe0*/  IMAD.HI R27, R10, 0x38e38e39, RZ ;  /* 0x38e38e390a1b7827 */ /* 0x000fc400078e02ff */
[----:B-1----:R-:W-:Y:S02]  /*0ff0*/  FSEL R34, R6, RZ, P4 ;  /* 0x000000ff06227208 */ /* 0x002fe40002000000 */
[----:B------:R-:W-:Y:S01]  /*1000*/  FSETP.GEU.AND P4, PT, R4, RZ, PT ;  /* 0x000000ff0400720b */ /* 0x000fe20003f8e000 */
[----:B0-----:R-:W-:Y:S01]  /*1010*/  IMAD.HI R29, R12, 0x38e38e39, RZ ;  /* 0x38e38e390c1d7827 */ /* 0x001fe200078e02ff */
[----:B------:R0:W-:Y:S02]  /*1020*/  STS [R7+0x18], R14 ;  /* 0x0000180e07007388 */ /* 0x0001e40000000800 */
[----:B------:R-:W-:Y:S02]  /*1030*/  FSEL R4, R4, RZ, P4 ;  /* 0x000000ff04047208 */ /* 0x000fe40002000000 */
[----:B------:R-:W-:Y:S02]  /*1040*/  FSETP.GEU.AND P4, PT, R2, RZ, PT ;  /* 0x000000ff0200720b */ /* 0x000fe40003f8e000 */
[----:B------:R-:W-:-:S02]  /*1050*/  SHF.R.U32.HI R6, RZ, 0x1f, R29 ;  /* 0x0000001fff067819 */ /* 0x000fc4000001161d */
[----:B0-----:R-:W-:Y:S02]  /*1060*/  SHF.R.U32.HI R14, RZ, 0x1f, R27 ;  /* 0x0000001fff0e7819 */ /* 0x001fe4000001161b */
[----:B------:R-:W-:Y:S02]  /*1070*/  LEA.HI.SX32 R29, R29, R6, 0x1a ;  /* 0x000000061d1d7211 */ /* 0x000fe400078fd2ff */
[----:B------:R-:W-:Y:S02]  /*1080*/  LEA.HI.SX32 R27, R27, R14, 0x1a ;  /* 0x0000000e1b1b7211 */ /* 0x000fe400078fd2ff */
[----:B------:R-:W-:Y:S02]  /*1090*/  FSEL R6, R2, RZ, P4 ;  /* 0x000000ff02067208 */ /* 0x000fe40002000000 */
[----:B------:R-:W-:Y:S02]  /*10a0*/  LOP3.LUT R14, R24, 0x50, RZ, 0xfc, !PT ;  /* 0x00000050180e7812 */ /* 0x000fe400078efcff */
[----:B------:R-:W-:Y:S01]  /*10b0*/  FSETP.GEU.AND P4, PT, R3, RZ, PT ;  /* 0x000000ff0300720b */ /* 0x000fe20003f8e000 */
[----:B------:R0:W-:Y:S02]  /*10c0*/  STS [R7+0x20], R28 ;  /* 0x0000201c07007388 */ /* 0x0001e40000000800 */
[----:B------:R-:W-:-:S02]  /*10d0*/  IMAD.HI R31, R14, 0x38e38e39, RZ ;  /* 0x38e38e390e1f7827 */ /* 0x000fc400078e02ff */
[----:B------:R1:W-:Y:S01]  /*10e0*/  STS [R7+0x1c], R18 ;  /* 0x00001c1207007388 */ /* 0x0003e20000000800 */
[----:B0-----:R-:W-:Y:S02]  /*10f0*/  FSEL R28, R3, RZ, P4 ;  /* 0x000000ff031c7208 */ /* 0x001fe40002000000 */
[----:B------:R-:W-:Y:S02]  /*1100*/  FSETP.GEU.AND P4, PT, R16, RZ, PT ;  /* 0x000000ff1000720b */ /* 0x000fe40003f8e000 */
[----:B-1----:R-:W-:Y:S01]  /*1110*/  LOP3.LUT R18, R24, 0x40, RZ, 0xfc, !PT ;  /* 0x0000004018127812 */ /* 0x002fe200078efcff */
[----:B------:R0:W-:Y:S01]  /*1120*/  STS [R7+0x24], R30 ;  /* 0x0000241e07007388 */ /* 0x0001e20000000800 */
[----:B------:R-:W-:-:S03]  /*1130*/  SHF.R.U32.HI R2, RZ, 0x1f, R31 ;  /* 0x0000001fff027819 */ /* 0x000fc6000001161f */
[----:B------:R-:W-:Y:S01]  /*1140*/  IMAD.HI R33, R18, 0x38e38e39, RZ ;  /* 0x38e38e3912217827 */ /* 0x000fe200078e02ff */
[----:B------:R1:W-:Y:S01]  /*1150*/  STS [R7+0x30], R4 ;  /* 0x0000300407007388 */ /* 0x0003e20000000800 */
[----:B0-----:R-:W-:Y:S02]  /*1160*/  FSEL R30, R16, RZ, P4 ;  /* 0x000000ff101e7208 */ /* 0x001fe40002000000 */
[C---:B------:R-:W-:Y:S02]  /*1170*/  LOP3.LUT R16, R24.reuse, 0x30, RZ, 0xfc, !PT ;  /* 0x0000003018107812 */ /* 0x040fe400078efcff */
[----:B------:R-:W-:Y:S02]  /*1180*/  LEA.HI.SX32 R31, R31, R2, 0x1a ;  /* 0x000000021f1f7211 */ /* 0x000fe400078fd2ff */
[----:B------:R-:W-:Y:S01]  /*1190*/  LOP3.LUT R2, R24, 0x20, RZ, 0xfc, !PT ;  /* 0x0000002018027812 */ /* 0x000fe200078efcff */
[----:B------:R-:W-:Y:S01]  /*11a0*/  IMAD.HI R35, R16, 0x38e38e39, RZ ;  /* 0x38e38e3910237827 */ /* 0x000fe200078e02ff */
[----:B-1----:R-:W-:-:S03]  /*11b0*/  SHF.R.U32.HI R4, RZ, 0x1f, R33 ;  /* 0x0000001fff047819 */ /* 0x002fc60000011621 */
[----:B------:R-:W-:Y:S01]  /*11c0*/  IMAD.HI R3, R2, 0x38e38e39, RZ ;  /* 0x38e38e3902037827 */ /* 0x000fe200078e02ff */
[----:B------:R-:W-:Y:S02]  /*11d0*/  LEA.HI.SX32 R33, R33, R4, 0x1a ;  /* 0x0000000421217211 */ /* 0x000fe400078fd2ff */
[----:B------:R-:W-:-:S04]  /*11e0*/  SHF.R.U32.HI R4, RZ, 0x1f, R35 ;  /* 0x0000001fff047819 */ /* 0x000fc80000011623 */
[----:B------:R-:W-:Y:S02]  /*11f0*/  LEA.HI.SX32 R35, R35, R4, 0x1a ;  /* 0x0000000423237211 */ /* 0x000fe400078fd2ff */
[----:B------:R-:W-:-:S04]  /*1200*/  SHF.R.U32.HI R4, RZ, 0x1f, R3 ;  /* 0x0000001fff047819 */ /* 0x000fc80000011603 */
[----:B------:R-:W-:Y:S02]  /*1210*/  LEA.HI.SX32 R3, R3, R4, 0x1a ;  /* 0x0000000403037211 */ /* 0x000fe400078fd2ff */
[----:B------:R-:W-:-:S03]  /*1220*/  ISETP.LT.AND P4, PT, R2, 0x480, !P0 ;  /* 0x000004800200780c */ /* 0x000fc60004781270 */
[----:B------:R-:W-:Y:S01]  /*1230*/  IMAD R4, R3, -0x120, R2 ;  /* 0xfffffee003047824 */ /* 0x000fe200078e0202 */
[----:B------:R-:W-:-:S03]  /*1240*/  LOP3.LUT R2, R24, 0x10, RZ, 0xfc, !PT ;  /* 0x0000001018027812 */ /* 0x000fc600078efcff */
[----:B------:R-:W-:-:S04]  /*1250*/  IMAD R4, R4, 0x3c1, R21 ;  /* 0x000003c104047824 */ /* 0x000fc800078e0215 */
[----:B------:R-:W-:Y:S02]  /*1260*/  IMAD R37, R3, 0x1e8020, R4 ;  /* 0x001e802003257824 */ /* 0x000fe400078e0204 */
[----:B------:R-:W-:-:S05]  /*1270*/  IMAD.HI R3, R2, 0x38e38e39, RZ ;  /* 0x38e38e3902037827 */ /* 0x000fca00078e02ff */
[----:B------:R-:W-:-:S04]  /*1280*/  SHF.R.U32.HI R4, RZ, 0x1f, R3 ;  /* 0x0000001fff047819 */ /* 0x000fc80000011603 */
[----:B------:R-:W-:Y:S02]  /*1290*/  LEA.HI.SX32 R3, R3, R4, 0x1a ;  /* 0x0000000403037211 */ /* 0x000fe400078fd2ff */
[----:B------:R-:W-:-:S03]  /*12a0*/  ISETP.LT.AND P5, PT, R2, 0x480, !P0 ;  /* 0x000004800200780c */ /* 0x000fc600047a1270 */
[C---:B------:R-:W-:Y:S02]  /*12b0*/  IMAD R4, R3.reuse, -0x120, R2 ;  /* 0xfffffee003047824 */ /* 0x040fe400078e0202 */
[----:B------:R-:W-:Y:S01]  /*12c0*/  IMAD.HI R2, R24, 0x38e38e39, RZ ;  /* 0x38e38e3918027827 */ /* 0x000fe200078e02ff */
[----:B------:R-:W-:Y:S03]  /*12d0*/  STS [R7+0x10], R36 ;  /* 0x0000102407007388 */ /* 0x000fe60000000800 */
[----:B------:R-:W-:Y:S01]  /*12e0*/  IMAD R4, R4, 0x3c1, R21 ;  /* 0x000003c104047824 */ /* 0x000fe200078e0215 */
[----:B------:R-:W-:Y:S04]  /*12f0*/  STS [R7+0x28], R32 ;  /* 0x0000282007007388 */ /* 0x000fe80000000800 */
[----:B------:R-:W-:Y:S04]  /*1300*/  STS [R7+0x2c], R34 ;  /* 0x00002c2207007388 */ /* 0x000fe80000000800 */
[----:B------:R-:W-:Y:S04]  /*1310*/  STS [R7+0x34], R6 ;  /* 0x0000340607007388 */ /* 0x000fe80000000800 */
[----:B------:R-:W-:Y:S04]  /*1320*/  STS [R7+0x38], R28 ;  /* 0x0000381c07007388 */ /* 0x000fe80000000800 */
[----:B------:R0:W-:Y:S02]  /*1330*/  STS [R7+0x3c], R30 ;  /* 0x00003c1e07007388 */ /* 0x0001e40000000800 */
[----:B0-----:R-:W-:Y:S01]  /*1340*/  IMAD R7, R3, 0x1e8020, R4 ;  /* 0x001e802003077824 */ /* 0x001fe200078e0204 */
[----:B------:R-:W-:-:S04]  /*1350*/  SHF.R.U32.HI R3, RZ, 0x1f, R2 ;  /* 0x0000001fff037819 */ /* 0x000fc80000011602 */
[----:B------:R-:W-:-:S05]  /*1360*/  LEA.HI.SX32 R3, R2, R3, 0x1a ;  /* 0x0000000302037211 */ /* 0x000fca00078fd2ff */
[----:B------:R-:W-:-:S04]  /*1370*/  IMAD R2, R3, -0x120, R24 ;  /* 0xfffffee003027824 */ /* 0x000fc800078e0218 */
[----:B------:R-:W-:-:S04]  /*1380*/  IMAD R2, R2, 0x3c1, R21 ;  /* 0x000003c102027824 */ /* 0x000fc800078e0215 */
[----:B------:R-:W-:Y:S02]  /*1390*/  IMAD R5, R3, 0x1e8020, R2 ;  /* 0x001e802003057824 */ /* 0x000fe400078e0202 */
[----:B------:R-:W0:Y:S02]  /*13a0*/  S2R R2, SR_TID.X ;  /* 0x0000000000027919 */ /* 0x000e240000002100 */
[----:B0-----:R-:W-:-:S04]  /*13b0*/  SHF.R.U32.HI R2, RZ, 0x2, R2 ;  /* 0x00000002ff027819 */ /* 0x001fc80000011602 */
[----:B------:R-:W-:-:S05]  /*13c0*/  LOP3.LUT R3, R2, 0x3c, RZ, 0xc0, !PT ;  /* 0x0000003c02037812 */ /* 0x000fca00078ec0ff */
[----:B------:R-:W-:Y:S01]  /*13d0*/  IMAD.IADD R28, R20, 0x1, R3 ;  /* 0x00000001141c7824 */ /* 0x000fe200078e0203 */
[----:B------:R-:W-:Y:S08]  /*13e0*/  BAR.SYNC.DEFER_BLOCKING 0x0 ;  /* 0x0000000000007b1d */ /* 0x000ff00000010000 */
[----:B------:R-:W0:Y:S01]  /*13f0*/  LDC.64 R2, c[0x0][0x238] ;  /* 0x00008e00ff027b82 */ /* 0x000e220000000a00 */
[----:B------:R-:W1:Y:S01]  /*1400*/  LDS R28, [R28] ;  /* 0x000000001c1c7984 */ /* 0x000e620000000800 */
[----:B------:R-:W-:-:S02]  /*1410*/  ISETP.LT.AND P6, PT, R24, 0x480, !P0 ;  /* 0x000004801800780c */ /* 0x000fc400047c1270 */
[----:B------:R-:W-:-:S04]  /*1420*/  LOP3.LUT R6, R23, 0x100, RZ, 0xfc, !PT ;  /* 0x0000010017067812 */ /* 0x000fc800078efcff */
[----:B------:R-:W-:Y:S01]  /*1430*/  SHF.R.U32.HI R6, RZ, 0x2, R6 ;  /* 0x00000002ff067819 */ /* 0x000fe20000011606 */
[----:B0-----:R-:W-:-:S03]  /*1440*/  IMAD.WIDE R4, R5, 0x4, R2 ;  /* 0x0000000405047825 */ /* 0x001fc600078e0202 */
[----:B------:R-:W-:-:S03]  /*1450*/  LOP3.LUT R6, R6, 0x7c, RZ, 0xc0, !PT ;  /* 0x0000007c06067812 */ /* 0x000fc600078ec0ff */
[----:B-1----:R-:W-:Y:S01]  /*1460*/  @P6 STG.E desc[UR6][R4.64], R28 ;  /* 0x0000001c04006986 */ /* 0x002fe2000c101906 */
[----:B------:R-:W-:Y:S01]  /*1470*/  ISETP.NE.AND P6, PT, R26, RZ, PT ;  /* 0x000000ff1a00720c */ /* 0x000fe20003fc5270 */
[----:B------:R-:W-:-:S06]  /*1480*/  IMAD.IADD R26, R20, 0x1, R6 ;  /* 0x00000001141a7824 */ /* 0x000fcc00078e0206 */
[----:B------:R-:W0:Y:S01]  /*1490*/  LDS R26, [R26+0x400] ;  /* 0x000400001a1a7984 */ /* 0x000e220000000800 */
[----:B------:R-:W-:-:S05]  /*14a0*/  IMAD.WIDE R6, R7, 0x4, R2 ;  /* 0x0000000407067825 */ /* 0x000fca00078e0202 */
[----:B0-----:R0:W-:Y:S01]  /*14b0*/  @P5 STG.E desc[UR6][R6.64], R26 ;  /* 0x0000001a06005986 */ /* 0x0011e2000c101906 */
[----:B------:R-:W-:Y:S02]  /*14c0*/  ISETP.NE.AND P5, PT, R22, RZ, PT ;  /* 0x000000ff1600720c */ /* 0x000fe40003fa5270 */
[----:B------:R-:W-:-:S04]  /*14d0*/  LOP3.LUT R22, R23, 0x200, RZ, 0xfc, !PT ;  /* 0x0000020017167812 */ /* 0x000fc800078efcff */
[----:B------:R-:W-:-:S04]  /*14e0*/  SHF.R.U32.HI R22, RZ, 0x2, R22 ;  /* 0x00000002ff167819 */ /* 0x000fc80000011616 */
[----:B------:R-:W-:-:S05]  /*14f0*/  LOP3.LUT R22, R22, 0xbc, RZ, 0xc0, !PT ;  /* 0x000000bc16167812 */ /* 0x000fca00078ec0ff */
[----:B------:R-:W-:-:S06]  /*1500*/  IMAD.IADD R22, R20, 0x1, R22 ;  /* 0x0000000114167824 */ /* 0x000fcc00078e0216 */
[----:B------:R-:W1:Y:S01]  /*1510*/  LDS R22, [R22+0x800] ;  /* 0x0008000016167984 */ /* 0x000e620000000800 */
[----:B------:R-:W-:Y:S01]  /*1520*/  IMAD.WIDE R4, R37, 0x4, R2 ;  /* 0x0000000425047825 */ /* 0x000fe200078e0202 */
[----:B0-----:R-:W-:-:S04]  /*1530*/  LOP3.LUT R6, R23, 0x300, RZ, 0xfc, !PT ;  /* 0x0000030017067812 */ /* 0x001fc800078efcff */
[----:B------:R-:W-:Y:S01]  /*1540*/  SHF.R.U32.HI R6, RZ, 0x2, R6 ;  /* 0x00000002ff067819 */ /* 0x000fe20000011606 */
[----:B-1----:R0:W-:Y:S01]  /*1550*/  @P4 STG.E desc[UR6][R4.64], R22 ;  /* 0x0000001604004986 */ /* 0x0021e2000c101906 */
[----:B------:R-:W-:Y:S01]  /*1560*/  ISETP.LT.AND P4, PT, R16, 0x480, !P0 ;  /* 0x000004801000780c */ /* 0x000fe20004781270 */
[----:B------:R-:W-:-:S04]  /*1570*/  IMAD R16, R35, -0x120, R16 ;  /* 0xfffffee023107824 */ /* 0x000fc800078e0210 */
[----:B------:R-:W-:-:S04]  /*1580*/  IMAD R16, R16, 0x3c1, R21 ;  /* 0x000003c110107824 */ /* 0x000fc800078e0215 */
[----:B------:R-:W-:Y:S01]  /*1590*/  IMAD R7, R35, 0x1e8020, R16 ;  /* 0x001e802023077824 */ /* 0x000fe200078e0210 */
        /* <DEDUP_REMOVED lines=34> */
[----:B------:R-:W-:-:S05]  /*17c0*/  IMAD.IADD R12, R20, 0x1, R29 ;  /* 0x00000001140c7824 */ /* 0x000fca00078e021d */
[----:B------:R1:W2:Y:S01]  /*17d0*/  LDS R33, [R12+0x1800] ;  /* 0x001800000c217984 */ /* 0x0002a20000000800 */
[C---:B------:R-:W-:Y:S02]  /*17e0*/  LOP3.LUT R4, R23.reuse, 0x700, RZ, 0xfc, !PT ;  /* 0x0000070017047812 */ /* 0x040fe400078efcff */
[----:B0-----:R-:W-:Y:S02]  /*17f0*/  LOP3.LUT R6, R23, 0x800, RZ, 0xfc, !PT ;  /* 0x0000080017067812 */ /* 0x001fe400078efcff */
[----:B------:R-:W-:Y:S02]  /*1800*/  SHF.R.U32.HI R4, RZ, 0x2, R4 ;  /* 0x00000002ff047819 */ /* 0x000fe40000011604 */
[----:B------:R-:W-:Y:S02]  /*1810*/  SHF.R.U32.HI R6, RZ, 0x2, R6 ;  /* 0x00000002ff067819 */ /* 0x000fe40000011606 */
[----:B------:R-:W-:Y:S02]  /*1820*/  LOP3.LUT R7, R4, 0x1fc, RZ, 0xc0, !PT ;  /* 0x000001fc04077812 */ /* 0x000fe400078ec0ff */
[----:B------:R-:W-:-:S03]  /*1830*/  LOP3.LUT R31, R6, 0x23c, RZ, 0xc0, !PT ;  /* 0x0000023c061f7812 */ /* 0x000fc600078ec0ff */
[C---:B------:R-:W-:Y:S02]  /*1840*/  IMAD.IADD R7, R20.reuse, 0x1, R7 ;  /* 0x0000000114077824 */ /* 0x040fe400078e0207 */
[----:B------:R-:W-:Y:S01]  /*1850*/  IMAD.IADD R31, R20, 0x1, R31 ;  /* 0x00000001141f7824 */ /* 0x000fe200078e021f */
[----:B------:R-:W-:Y:S02]  /*1860*/  LOP3.LUT R6, R23, 0x900, RZ, 0xfc, !PT ;  /* 0x0000090017067812 */ /* 0x000fe400078efcff */
[----:B------:R0:W3:Y:S01]  /*1870*/  LDS R29, [R7+0x1c00] ;  /* 0x001c0000071d7984 */ /* 0x0000e20000000800 */
[----:B------:R-:W-:-:S03]  /*1880*/  IMAD.WIDE R4, R5, 0x4, R2 ;  /* 0x0000000405047825 */ /* 0x000fc600078e0202 */
[----:B------:R-:W4:Y:S01]  /*1890*/  LDS R31, [R31+0x2000] ;  /* 0x002000001f1f7984 */ /* 0x000f220000000800 */
[C---:B-1----:R-:W-:Y:S02]  /*18a0*/  LOP3.LUT R12, R23.reuse, 0xa00, RZ, 0xfc, !PT ;  /* 0x00000a00170c7812 */ /* 0x042fe400078efcff */
[----:B------:R-:W-:Y:S02]  /*18b0*/  SHF.R.U32.HI R6, RZ, 0x2, R6 ;  /* 0x00000002ff067819 */ /* 0x000fe40000011606 */
[C---:B------:R-:W-:Y:S02]  /*18c0*/  LOP3.LUT R14, R23.reuse, 0xb00, RZ, 0xfc, !PT ;  /* 0x00000b00170e7812 */ /* 0x040fe400078efcff */
[C---:B------:R-:W-:Y:S02]  /*18d0*/  LOP3.LUT R16, R23.reuse, 0xc00, RZ, 0xfc, !PT ;  /* 0x00000c0017107812 */ /* 0x040fe400078efcff */
[----:B------:R-:W-:Y:S02]  /*18e0*/  LOP3.LUT R18, R23, 0xd00, RZ, 0xfc, !PT ;  /* 0x00000d0017127812 */ /* 0x000fe400078efcff */
[----:B------:R-:W-:-:S02]  /*18f0*/  SHF.R.U32.HI R12, RZ, 0x2, R12 ;  /* 0x00000002ff0c7819 */ /* 0x000fc4000001160c */
[----:B------:R-:W-:Y:S01]  /*1900*/  SHF.R.U32.HI R14, RZ, 0x2, R14 ;  /* 0x00000002ff0e7819 */ /* 0x000fe2000001160e */
[----:B--2---:R1:W-:Y:S01]  /*1910*/  @P4 STG.E desc[UR6][R4.64], R33 ;  /* 0x0000002104004986 */ /* 0x0043e2000c101906 */
[----:B------:R-:W-:Y:S02]  /*1920*/  SHF.R.U32.HI R16, RZ, 0x2, R16 ;  /* 0x00000002ff107819 */ /* 0x000fe40000011610 */
[----:B------:R-:W-:Y:S02]  /*1930*/  SHF.R.U32.HI R18, RZ, 0x2, R18 ;  /* 0x00000002ff127819 */ /* 0x000fe40000011612 */
[----:B0-----:R-:W-:Y:S02]  /*1940*/  LOP3.LUT R7, R12, 0x2bc, RZ, 0xc0, !PT ;  /* 0x000002bc0c077812 */ /* 0x001fe400078ec0ff */
[----:B-1----:R-:W-:Y:S02]  /*1950*/  LOP3.LUT R4, R23, 0xe00, RZ, 0xfc, !PT ;  /* 0x00000e0017047812 */ /* 0x002fe400078efcff */
[----:B------:R-:W-:-:S02]  /*1960*/  LOP3.LUT R5, R6, 0x27c, RZ, 0xc0, !PT ;  /* 0x0000027c06057812 */ /* 0x000fc400078ec0ff */
[----:B------:R-:W-:Y:S02]  /*1970*/  SHF.R.U32.HI R4, RZ, 0x2, R4 ;  /* 0x00000002ff047819 */ /* 0x000fe40000011604 */
[----:B------:R-:W-:Y:S01]  /*1980*/  LOP3.LUT R33, R14, 0x2fc, RZ, 0xc0, !PT ;  /* 0x000002fc0e217812 */ /* 0x000fe200078ec0ff */
[----:B------:R-:W-:Y:S01]  /*1990*/  IMAD.IADD R26, R20, 0x1, R5 ;  /* 0x00000001141a7824 */ /* 0x000fe200078e0205 */
[----:B------:R-:W-:Y:S02]  /*19a0*/  LOP3.LUT R5, R16, 0x33c, RZ, 0xc0, !PT ;  /* 0x0000033c10057812 */ /* 0x000fe400078ec0ff */
[----:B------:R-:W-:Y:S01]  /*19b0*/  LOP3.LUT R35, R18, 0x37c, RZ, 0xc0, !PT ;  /* 0x0000037c12237812 */ /* 0x000fe200078ec0ff */
[----:B------:R-:W-:Y:S01]  /*19c0*/  IMAD.IADD R22, R20, 0x1, R7 ;  /* 0x0000000114167824 */ /* 0x000fe200078e0207 */
[----:B------:R-:W-:Y:S01]  /*19d0*/  LOP3.LUT R37, R4, 0x3bc, RZ, 0xc0, !PT ;  /* 0x000003bc04257812 */ /* 0x000fe200078ec0ff */
[C---:B------:R-:W-:Y:S01]  /*19e0*/  IMAD.IADD R18, R20.reuse, 0x1, R33 ;  /* 0x0000000114127824 */ /* 0x040fe200078e0221 */
[----:B------:R-:W0:Y:S01]  /*19f0*/  LDS R26, [R26+0x2400] ;  /* 0x002400001a1a7984 */ /* 0x000e220000000800 */
[----:B------:R-:W-:-:S02]  /*1a00*/  IMAD.IADD R16, R20, 0x1, R5 ;  /* 0x0000000114107824 */ /* 0x000fc400078e0205 */
[C---:B------:R-:W-:Y:S01]  /*1a10*/  IMAD.IADD R14, R20.reuse, 0x1, R35 ;  /* 0x00000001140e7824 */ /* 0x040fe200078e0223 */
[----:B------:R-:W1:Y:S01]  /*1a20*/  LDS R22, [R22+0x2800] ;  /* 0x0028000016167984 */ /* 0x000e620000000800 */
[----:B------:R-:W-:-:S03]  /*1a30*/  IMAD.IADD R12, R20, 0x1, R37 ;  /* 0x00000001140c7824 */ /* 0x000fc600078e0225 */
[----:B------:R-:W2:Y:S04]  /*1a40*/  LDS R18, [R18+0x2c00] ;  /* 0x002c000012127984 */ /* 0x000ea80000000800 */
[----:B------:R-:W5:Y:S04]  /*1a50*/  LDS R16, [R16+0x3000] ;  /* 0x0030000010107984 */ /* 0x000f680000000800 */
[----:B------:R-:W0:Y:S04]  /*1a60*/  LDS R14, [R14+0x3400] ;  /* 0x003400000e0e7984 */ /* 0x000e280000000800 */
[----:B------:R-:W1:Y:S01]  /*1a70*/  LDS R12, [R12+0x3800] ;  /* 0x003800000c0c7984 */ /* 0x000e620000000800 */
[----:B------:R-:W-:-:S04]  /*1a80*/  IMAD.WIDE R4, R25, 0x4, R2 ;  /* 0x0000000419047825 */ /* 0x000fc800078e0202 */
[----:B------:R-:W-:Y:S01]  /*1a90*/  IMAD.WIDE R6, R15, 0x4, R2 ;  /* 0x000000040f067825 */ /* 0x000fe200078e0202 */
[----:B---3--:R3:W-:Y:S04]  /*1aa0*/  @P3 STG.E desc[UR6][R4.64], R29 ;  /* 0x0000001d04003986 */ /* 0x0087e8000c101906 */
[----:B----4-:R4:W-:Y:S01]  /*1ab0*/  @P2 STG.E desc[UR6][R6.64], R31 ;  /* 0x0000001f06002986 */ /* 0x0109e2000c101906 */
[----:B------:R-:W-:Y:S01]  /*1ac0*/  ISETP.LT.AND P2, PT, R0, 0x480, !P0 ;  /* 0x000004800000780c */ /* 0x000fe20004741270 */
[----:B------:R-:W-:Y:S01]  /*1ad0*/  IMAD R0, R17, -0x120, R0 ;  /* 0xfffffee011007824 */ /* 0x000fe200078e0200 */
[----:B------:R-:W-:Y:S01]  /*1ae0*/  ISETP.LT.AND P4, PT, R10, 0x480, !P0 ;  /* 0x000004800a00780c */ /* 0x000fe20004781270 */
[----:B------:R-:W-:Y:S01]  /*1af0*/  IMAD R10, R27, -0x120, R10 ;  /* 0xfffffee01b0a7824 */ /* 0x000fe200078e020a */
[----:B------:R-:W-:Y:S01]  /*1b00*/  ISETP.LT.AND P3, PT, R8, 0x480, !P0 ;  /* 0x000004800800780c */ /* 0x000fe20004761270 */
[----:B------:R-:W-:-:S02]  /*1b10*/  IMAD R0, R0, 0x3c1, R21 ;  /* 0x000003c100007824 */ /* 0x000fc400078e0215 */
[----:B------:R-:W-:Y:S02]  /*1b20*/  IMAD R8, R19, -0x120, R8 ;  /* 0xfffffee013087824 */ /* 0x000fe400078e0208 */
[--C-:B------:R-:W-:Y:S02]  /*1b30*/  IMAD R10, R10, 0x3c1, R21.reuse ;  /* 0x000003c10a0a7824 */ /* 0x100fe400078e0215 */
[----:B---3--:R-:W-:Y:S01]  /*1b40*/  IMAD R29, R17, 0x1e8020, R0 ;  /* 0x001e8020111d7824 */ /* 0x008fe200078e0200 */
[----:B------:R-:W-:Y:S01]  /*1b50*/  LOP3.LUT R0, R24, 0xf0, RZ, 0xfc, !PT ;  /* 0x000000f018007812 */ /* 0x000fe200078efcff */
[----:B------:R-:W-:Y:S02]  /*1b60*/  IMAD R8, R8, 0x3c1, R21 ;  /* 0x000003c108087824 */ /* 0x000fe400078e0215 */
[----:B----4-:R-:W-:Y:S01]  /*1b70*/  IMAD R7, R27, 0x1e8020, R10 ;  /* 0x001e80201b077824 */ /* 0x010fe200078e020a */
[----:B------:R-:W-:Y:S01]  /*1b80*/  ISETP.LT.AND P0, PT, R0, 0x480, !P0 ;  /* 0x000004800000780c */ /* 0x000fe20004701270 */
[----:B------:R-:W-:Y:S01]  /*1b90*/  IMAD R25, R19, 0x1e8020, R8 ;  /* 0x001e802013197824 */ /* 0x000fe200078e0208 */
[----:B------:R-:W-:Y:S01]  /*1ba0*/  LOP3.LUT R23, R23, 0xf00, RZ, 0xfc, !PT ;  /* 0x00000f0017177812 */ /* 0x000fe200078efcff */
[----:B------:R-:W-:-:S04]  /*1bb0*/  IMAD.WIDE R4, R13, 0x4, R2 ;  /* 0x000000040d047825 */ /* 0x000fc800078e0202 */
[----:B------:R-:W-:Y:S01]  /*1bc0*/  IMAD.WIDE R6, R7, 0x4, R2 ;  /* 0x0000000407067825 */ /* 0x000fe200078e0202 */
[----:B------:R-:W-:-:S03]  /*1bd0*/  SHF.R.U32.HI R23, RZ, 0x2, R23 ;  /* 0x00000002ff177819 */ /* 0x000fc60000011617 */
[--C-:B------:R-:W-:Y:S01]  /*1be0*/  IMAD.WIDE R24, R25, 0x4, R2.reuse ;  /* 0x0000000419187825 */ /* 0x100fe200078e0202 */
[----:B0-----:R0:W-:Y:S03]  /*1bf0*/  @P1 STG.E desc[UR6][R4.64], R26 ;  /* 0x0000001a04001986 */ /* 0x0011e6000c101906 */
[--C-:B------:R-:W-:Y:S01]  /*1c00*/  IMAD.WIDE R28, R29, 0x4, R2.reuse ;  /* 0x000000041d1c7825 */ /* 0x100fe200078e0202 */
[----:B-1----:R0:W-:Y:S03]  /*1c10*/  @P4 STG.E desc[UR6][R6.64], R22 ;  /* 0x0000001606004986 */ /* 0x0021e6000c101906 */
[--C-:B------:R-:W-:Y:S01]  /*1c20*/  IMAD.WIDE R10, R11, 0x4, R2.reuse ;  /* 0x000000040b0a7825 */ /* 0x100fe200078e0202 */
[----:B--2---:R0:W-:Y:S03]  /*1c30*/  @P3 STG.E desc[UR6][R24.64], R18 ;  /* 0x0000001218003986 */ /* 0x0041e6000c101906 */
[----:B------:R-:W-:Y:S01]  /*1c40*/  IMAD.WIDE R8, R9, 0x4, R2 ;  /* 0x0000000409087825 */ /* 0x000fe200078e0202 */
[----:B------:R-:W-:Y:S01]  /*1c50*/  LOP3.LUT R23, R23, 0x3fc, RZ, 0xc0, !PT ;  /* 0x000003fc17177812 */ /* 0x000fe200078ec0ff */
[----:B-----5:R0:W-:Y:S04]  /*1c60*/  @P2 STG.E desc[UR6][R28.64], R16 ;  /* 0x000000101c002986 */ /* 0x0201e8000c101906 */
[----:B------:R0:W-:Y:S01]  /*1c70*/  @P5 STG.E desc[UR6][R10.64], R14 ;  /* 0x0000000e0a005986 */ /* 0x0001e2000c101906 */
[----:B------:R-:W-:-:S03]  /*1c80*/  IMAD.IADD R20, R20, 0x1, R23 ;  /* 0x0000000114147824 */ /* 0x000fc600078e0217 */
[----:B------:R0:W-:Y:S02]  /*1c90*/  @P6 STG.E desc[UR6][R8.64], R12 ;  /* 0x0000000c08006986 */ /* 0x0001e4000c101906 */
[----:B0-----:R-:W-:Y:S05]  /*1ca0*/  @!P0 EXIT ;  /* 0x000000000000894d */ /* 0x001fea0003800000 */
[----:B0-----:R-:W0:Y:S01]  /*1cb0*/  LDS R7, [R20+0x3c00] ;  /* 0x003c000014077984 */ /* 0x001e220000000800 */
[----:B------:R-:W-:-:S05]  /*1cc0*/  IMAD.HI R4, R0, 0x38e38e39, RZ ;  /* 0x38e38e3900047827 */ /* 0x000fca00078e02ff */
[----:B------:R-:W-:-:S04]  /*1cd0*/  SHF.R.U32.HI R5, RZ, 0x1f, R4 ;  /* 0x0000001fff057819 */ /* 0x000fc80000011604 */
[----:B------:R-:W-:-:S05]  /*1ce0*/  LEA.HI.SX32 R5, R4, R5, 0x1a ;  /* 0x0000000504057211 */ /* 0x000fca00078fd2ff */
[----:B------:R-:W-:-:S04]  /*1cf0*/  IMAD R0, R5, -0x120, R0 ;  /* 0xfffffee005007824 */ /* 0x000fc800078e0200 */
[----:B------:R-:W-:-:S04]  /*1d00*/  IMAD R0, R0, 0x3c1, R21 ;  /* 0x000003c100007824 */ /* 0x000fc800078e0215 */
[----:B------:R-:W-:-:S04]  /*1d10*/  IMAD R5, R5, 0x1e8020, R0 ;  /* 0x001e802005057824 */ /* 0x000fc800078e0200 */
[----:B------:R-:W-:-:S05]  /*1d20*/  IMAD.WIDE R2, R5, 0x4, R2 ;  /* 0x0000000405027825 */ /* 0x000fca00078e0202 */
[----:B0-----:R-:W-:Y:S01]  /*1d30*/  STG.E desc[UR6][R2.64], R7 ;  /* 0x0000000702007986 */ /* 0x001fe2000c101906 */
[----:B------:R-:W-:Y:S05]  /*1d40*/  EXIT ;  /* 0x000000000000794d */ /* 0x000fea0003800000 */
.L_x_0:
[----:B------:R-:W-:-:S00]  /*1d50*/  BRA `(.L_x_0) ;  /* 0xfffffffc00fc7947 */ /* 0x000fc0000383ffff */
[----:B------:R-:W-:-:S00]  /*1d60*/  NOP ;  /* 0x0000000000007918 */ /* 0x000fc00000000000 */
        /* <DEDUP_REMOVED lines=9> */
.L_x_1:


//--------------------- .nv.global.init           --------------------------
	.section	.nv.global.init,"aw",@progbits
.nv.global.init:
	.type		_$_str,@object
	.size		_$_str,(_$_str_$_2 - _$_str)
_$_str:
        /*0000*/ 	.byte	0x5f, 0x5f, 0x43, 0x55, 0x44, 0x41, 0x5f, 0x46, 0x54, 0x5a, 0x00
	.type		_$_str_$_2,@object
	.size		_$_str_$_2,(.L_1 - _$_str_$_2)
_$_str_$_2:
        /*000b*/ 	.byte	0x5f, 0x5f, 0x43, 0x55, 0x44, 0x41, 0x5f, 0x50, 0x52, 0x45, 0x43, 0x5f, 0x53, 0x51, 0x52, 0x54
        /*001b*/ 	.byte	0x00
.L_1:


//--------------------- .nv.shared.triton_poi_fused__native_batch_norm_legit_no_training_relu_8 --------------------------
	.section	.nv.shared.triton_poi_fused__native_batch_norm_legit_no_training_relu_8,"aw",@nobits
	.sectionflags	@""
	.align	16
	.zero		1024


//--------------------- .nv.constant0.triton_poi_fused__native_batch_norm_legit_no_training_relu_8 --------------------------
	.section	.nv.constant0.triton_poi_fused__native_batch_norm_legit_no_training_relu_8,"a",@progbits
	.sectionflags	@""
	.align	4
.nv.constant0.triton_poi_fused__native_batch_norm_legit_no_training_relu_8:
	.zero		584
